//
// Generated by NVIDIA NVVM Compiler
//
// Compiler Build ID: CL-31294372
// Cuda compilation tools, release 11.7, V11.7.64
// Based on NVVM 7.0.1
//

.version 7.7
.target sm_52
.address_size 64

	// .globl	_Z7kernel1PPiiiS_i

.visible .entry _Z7kernel1PPiiiS_i(
	.param .u64 _Z7kernel1PPiiiS_i_param_0,
	.param .u32 _Z7kernel1PPiiiS_i_param_1,
	.param .u32 _Z7kernel1PPiiiS_i_param_2,
	.param .u64 _Z7kernel1PPiiiS_i_param_3,
	.param .u32 _Z7kernel1PPiiiS_i_param_4
)
{
	.reg .b32 	%r<3>;
	.reg .b64 	%rd<10>;


	ld.param.u64 	%rd1, [_Z7kernel1PPiiiS_i_param_0];
	ld.param.u32 	%r1, [_Z7kernel1PPiiiS_i_param_1];
	cvt.s64.s32 	%rd3, %r1;
	shl.b64 	%rd4, %rd3, 3;
	add.s64 	%rd5, %rd1, %rd4;
	ld.u64 	%rd6, [%rd5];
	cvt.s64.s32 	%rd7, %r1;
	shl.b64 	%rd8, %rd7, 3;
	add.s64 	%rd9, %rd1, %rd8;
	ld.u64 	%rd2, [%rd9];
	// begin inline asm
	ld.param.cv.u32 %r2, [%rd2];
	// end inline asm
	st.u32 	[%rd6], %r2;
	ret;

}
	// .globl	_Z7kernel2Pii
.visible .entry _Z7kernel2Pii(
	.param .u64 _Z7kernel2Pii_param_0,
	.param .u32 _Z7kernel2Pii_param_1
)
{
	.reg .b32 	%r<3>;
	.reg .b64 	%rd<6>;


	ld.param.u64 	%rd1, [_Z7kernel2Pii_param_0];
	ld.param.u32 	%r1, [_Z7kernel2Pii_param_1];
	cvt.s64.s32 	%rd3, %r1;
	shl.b64 	%rd4, %rd3, 2;
	add.s64 	%rd5, %rd1, %rd4;
	// begin inline asm
	ld.param.cv.u32 %r2, [%rd1];
	// end inline asm
	st.u32 	[%rd5], %r2;
	ret;

}



// ===== COMPILED SASS (sm_100) =====

	.target	sm_100

	.elftype	@"ET_EXEC"


//--------------------- .note.nv.tkinfo           --------------------------
	.section	.note.nv.tkinfo,"",@"SHT_NOTE"
	.sectionflags	@"SHF_NOTE_NV_TKINFO"
	.tkinfo
        /*0018*/ 	.word	0x00000002
        /*0030*/ 	.string	""
        /*0030*/ 	.string	"ptxas"
        /*0030*/ 	.string	"Cuda compilation tools, release 13.0, V13.0.88"
        /*0030*/ 	.string	"Build cuda_13.0.r13.0/compiler.36424714_0"
        /*0030*/ 	.string	"-arch sm_100 "



//--------------------- .note.nv.cuinfo           --------------------------
	.section	.note.nv.cuinfo,"",@"SHT_NOTE"
	.sectionflags	@"SHF_NOTE_NV_CUINFO"
        /*0018*/ 	.short	0x0002
        /*001a*/ 	.short	0x0034
        /*001c*/ 	.short	0x0082
	.zero		2


//--------------------- .nv.info                  --------------------------
	.section	.nv.info,"",@"SHT_CUDA_INFO"
	.align	4


	//----- nvinfo : EIATTR_REGCOUNT
	.align		4
        /*0000*/ 	.byte	0x04, 0x2f
        /*0002*/ 	.short	(.L_1 - .L_0)
	.align		4
.L_0:
        /*0004*/ 	.word	index@(_Z7kernel1PPiiiS_i)
        /*0008*/ 	.word	0x00000008


	//----- nvinfo : EIATTR_FRAME_SIZE
	.align		4
.L_1:
        /*000c*/ 	.byte	0x04, 0x11
        /*000e*/ 	.short	(.L_3 - .L_2)
	.align		4
.L_2:
        /*0010*/ 	.word	index@(_Z7kernel1PPiiiS_i)
        /*0014*/ 	.word	0x00000000


	//----- nvinfo : EIATTR_REGCOUNT
	.align		4
.L_3:
        /*0018*/ 	.byte	0x04, 0x2f
        /*001a*/ 	.short	(.L_5 - .L_4)
	.align		4
.L_4:
        /*001c*/ 	.word	index@(_Z7kernel2Pii)
        /*0020*/ 	.word	0x00000008


	//----- nvinfo : EIATTR_FRAME_SIZE
	.align		4
.L_5:
        /*0024*/ 	.byte	0x04, 0x11
        /*0026*/ 	.short	(.L_7 - .L_6)
	.align		4
.L_6:
        /*0028*/ 	.word	index@(_Z7kernel2Pii)
        /*002c*/ 	.word	0x00000000


	//----- nvinfo : EIATTR_MIN_STACK_SIZE
	.align		4
.L_7:
        /*0030*/ 	.byte	0x04, 0x12
        /*0032*/ 	.short	(.L_9 - .L_8)
	.align		4
.L_8:
        /*0034*/ 	.word	index@(_Z7kernel2Pii)
        /*0038*/ 	.word	0x00000000


	//----- nvinfo : EIATTR_MIN_STACK_SIZE
	.align		4
.L_9:
        /*003c*/ 	.byte	0x04, 0x12
        /*003e*/ 	.short	(.L_11 - .L_10)
	.align		4
.L_10:
        /*0040*/ 	.word	index@(_Z7kernel1PPiiiS_i)
        /*0044*/ 	.word	0x00000000
.L_11:


//--------------------- .nv.compat                --------------------------
	.section	.nv.compat,"",@"SHT_CUDA_COMPAT_INFO"
	.align	4
        /*0000*/ 	.byte	0x02, 0x09, 0x00, 0x00, 0x02, 0x02, 0x01, 0x00, 0x02, 0x05, 0x05, 0x00, 0x03, 0x07, 0x01, 0x01
        /*0010*/ 	.byte	0x02, 0x03, 0x00, 0x00, 0x02, 0x06, 0x01, 0x00, 0x04, 0x0b, 0x08, 0x00, 0x09, 0x00, 0x00, 0x00
        /*0020*/ 	.byte	0x00, 0x00, 0x00, 0x00


//--------------------- .nv.info._Z7kernel2Pii    --------------------------
	.section	.nv.info._Z7kernel2Pii,"",@"SHT_CUDA_INFO"
	.sectionflags	@""
	.align	4


	//----- nvinfo : EIATTR_CUDA_API_VERSION
	.align		4
        /*0000*/ 	.byte	0x04, 0x37
        /*0002*/ 	.short	(.L_13 - .L_12)
.L_12:
        /*0004*/ 	.word	0x00000082


	//----- nvinfo : EIATTR_KPARAM_INFO
	.align		4
.L_13:
        /*0008*/ 	.byte	0x04, 0x17
        /*000a*/ 	.short	(.L_15 - .L_14)
.L_14:
        /*000c*/ 	.word	0x00000000
        /*0010*/ 	.short	0x0001
        /*0012*/ 	.short	0x0008
        /*0014*/ 	.byte	0x00, 0xf0, 0x11, 0x00


	//----- nvinfo : EIATTR_KPARAM_INFO
	.align		4
.L_15:
        /*0018*/ 	.byte	0x04, 0x17
        /*001a*/ 	.short	(.L_17 - .L_16)
.L_16:
        /*001c*/ 	.word	0x00000000
        /*0020*/ 	.short	0x0000
        /*0022*/ 	.short	0x0000
        /*0024*/ 	.byte	0x00, 0xf0, 0x21, 0x00


	//----- nvinfo : EIATTR_SPARSE_MMA_MASK
	.align		4
.L_17:
        /*0028*/ 	.byte	0x03, 0x50
        /*002a*/ 	.short	0x0000


	//----- nvinfo : EIATTR_MAXREG_COUNT
	.align		4
        /*002c*/ 	.byte	0x03, 0x1b
        /*002e*/ 	.short	0x00ff


	//----- nvinfo : EIATTR_MERCURY_ISA_VERSION
	.align		4
        /*0030*/ 	.byte	0x03, 0x5f
        /*0032*/ 	.short	0x0101


	//----- nvinfo : EIATTR_VRC_CTA_INIT_COUNT
	.align		4
        /*0034*/ 	.byte	0x02, 0x4a
	.zero		1
	.zero		1


	//----- nvinfo : EIATTR_EXIT_INSTR_OFFSETS
	.align		4
        /*0038*/ 	.byte	0x04, 0x1c
        /*003a*/ 	.short	(.L_19 - .L_18)


	//   ....[0]....
.L_18:
        /*003c*/ 	.word	0x000000c0


	//----- nvinfo : EIATTR_CBANK_PARAM_SIZE
	.align		4
.L_19:
        /*0040*/ 	.byte	0x03, 0x19
        /*0042*/ 	.short	0x000c


	//----- nvinfo : EIATTR_PARAM_CBANK
	.align		4
        /*0044*/ 	.byte	0x04, 0x0a
        /*0046*/ 	.short	(.L_21 - .L_20)
	.align		4
.L_20:
        /*0048*/ 	.word	index@(.nv.constant0._Z7kernel2Pii)
        /*004c*/ 	.short	0x0380
        /*004e*/ 	.short	0x000c


	//----- nvinfo : EIATTR_SW_WAR
	.align		4
.L_21:
        /*0050*/ 	.byte	0x04, 0x36
        /*0052*/ 	.short	(.L_23 - .L_22)
.L_22:
        /*0054*/ 	.word	0x00000008
.L_23:


//--------------------- .nv.info._Z7kernel1PPiiiS_i --------------------------
	.section	.nv.info._Z7kernel1PPiiiS_i,"",@"SHT_CUDA_INFO"
	.sectionflags	@""
	.align	4


	//----- nvinfo : EIATTR_CUDA_API_VERSION
	.align		4
        /*0000*/ 	.byte	0x04, 0x37
        /*0002*/ 	.short	(.L_25 - .L_24)
.L_24:
        /*0004*/ 	.word	0x00000082


	//----- nvinfo : EIATTR_KPARAM_INFO
	.align		4
.L_25:
        /*0008*/ 	.byte	0x04, 0x17
        /*000a*/ 	.short	(.L_27 - .L_26)
.L_26:
        /*000c*/ 	.word	0x00000000
        /*0010*/ 	.short	0x0004
        /*0012*/ 	.short	0x0018
        /*0014*/ 	.byte	0x00, 0xf0, 0x11, 0x00


	//----- nvinfo : EIATTR_KPARAM_INFO
	.align		4
.L_27:
        /*0018*/ 	.byte	0x04, 0x17
        /*001a*/ 	.short	(.L_29 - .L_28)
.L_28:
        /*001c*/ 	.word	0x00000000
        /*0020*/ 	.short	0x0003
        /*0022*/ 	.short	0x0010
        /*0024*/ 	.byte	0x00, 0xf0, 0x21, 0x00


	//----- nvinfo : EIATTR_KPARAM_INFO
	.align		4
.L_29:
        /*0028*/ 	.byte	0x04, 0x17
        /*002a*/ 	.short	(.L_31 - .L_30)
.L_30:
        /*002c*/ 	.word	0x00000000
        /*0030*/ 	.short	0x0002
        /*0032*/ 	.short	0x000c
        /*0034*/ 	.byte	0x00, 0xf0, 0x11, 0x00


	//----- nvinfo : EIATTR_KPARAM_INFO
	.align		4
.L_31:
        /*0038*/ 	.byte	0x04, 0x17
        /*003a*/ 	.short	(.L_33 - .L_32)
.L_32:
        /*003c*/ 	.word	0x00000000
        /*0040*/ 	.short	0x0001
        /*0042*/ 	.short	0x0008
        /*0044*/ 	.byte	0x00, 0xf0, 0x11, 0x00


	//----- nvinfo : EIATTR_KPARAM_INFO
	.align		4
.L_33:
        /*0048*/ 	.byte	0x04, 0x17
        /*004a*/ 	.short	(.L_35 - .L_34)
.L_34:
        /*004c*/ 	.word	0x00000000
        /*0050*/ 	.short	0x0000
        /*0052*/ 	.short	0x0000
        /*0054*/ 	.byte	0x00, 0xf0, 0x21, 0x00


	//----- nvinfo : EIATTR_SPARSE_MMA_MASK
	.align		4
.L_35:
        /*0058*/ 	.byte	0x03, 0x50
        /*005a*/ 	.short	0x0000


	//----- nvinfo : EIATTR_MAXREG_COUNT
	.align		4
        /*005c*/ 	.byte	0x03, 0x1b
        /*005e*/ 	.short	0x00ff


	//----- nvinfo : EIATTR_MERCURY_ISA_VERSION
	.align		4
        /*0060*/ 	.byte	0x03, 0x5f
        /*0062*/ 	.short	0x0101


	//----- nvinfo : EIATTR_VRC_CTA_INIT_COUNT
	.align		4
        /*0064*/ 	.byte	0x02, 0x4a
	.zero		1
	.zero		1


	//----- nvinfo : EIATTR_EXIT_INSTR_OFFSETS
	.align		4
        /*0068*/ 	.byte	0x04, 0x1c
        /*006a*/ 	.short	(.L_37 - .L_36)


	//   ....[0]....
.L_36:
        /*006c*/ 	.word	0x000000d0


	//----- nvinfo : EIATTR_CBANK_PARAM_SIZE
	.align		4
.L_37:
        /*0070*/ 	.byte	0x03, 0x19
        /*0072*/ 	.short	0x001c


	//----- nvinfo : EIATTR_PARAM_CBANK
	.align		4
        /*0074*/ 	.byte	0x04, 0x0a
        /*0076*/ 	.short	(.L_39 - .L_38)
	.align		4
.L_38:
        /*0078*/ 	.word	index@(.nv.constant0._Z7kernel1PPiiiS_i)
        /*007c*/ 	.short	0x0380
        /*007e*/ 	.short	0x001c


	//----- nvinfo : EIATTR_SW_WAR
	.align		4
.L_39:
        /*0080*/ 	.byte	0x04, 0x36
        /*0082*/ 	.short	(.L_41 - .L_40)
.L_40:
        /*0084*/ 	.word	0x00000008
.L_41:


//--------------------- .nv.callgraph             --------------------------
	.section	.nv.callgraph,"",@"SHT_CUDA_CALLGRAPH"
	.align	4
	.sectionentsize	8
	.align		4
        /*0000*/ 	.word	0x00000000
	.align		4
        /*0004*/ 	.word	0xffffffff
	.align		4
        /*0008*/ 	.word	0x00000000
	.align		4
        /*000c*/ 	.word	0xfffffffe
	.align		4
        /*0010*/ 	.word	0x00000000
	.align		4
        /*0014*/ 	.word	0xfffffffd
	.align		4
        /*0018*/ 	.word	0x00000000
	.align		4
        /*001c*/ 	.word	0xfffffffc


//--------------------- .text._Z7kernel2Pii       --------------------------
	.section	.text._Z7kernel2Pii,"ax",@progbits
	.align	128
        .global         _Z7kernel2Pii
        .type           _Z7kernel2Pii,@function
        .size           _Z7kernel2Pii,(.L_x_2 - _Z7kernel2Pii)
        .other          _Z7kernel2Pii,@"STO_CUDA_ENTRY STV_DEFAULT"
_Z7kernel2Pii:
.text._Z7kernel2Pii:
[----:B------:R-:W-:Y:S08]  /*0000*/  LDC R1, c[0x0][0x37c] ;  /* 0x0000df00ff017b82 */ /* 0x000ff00000000800 */
[----:B------:R-:W0:Y:S01]  /*0010*/  LDC R5, c[0x0][0x380] ;  /* 0x0000e000ff057b82 */ /* 0x000e220000000800 */
[----:B------:R-:W1:Y:S01]  /*0020*/  LDCU UR6, c[0x0][0x388] ;  /* 0x00007100ff0677ac */ /* 0x000e620008000800 */
[----:B------:R-:W2:Y:S01]  /*0030*/  LDCU.64 UR8, c[0x0][0x380] ;  /* 0x00007000ff0877ac */ /* 0x000ea20008000a00 */
[----:B------:R-:W3:Y:S01]  /*0040*/  LDCU.64 UR10, c[0x0][0x358] ;  /* 0x00006b00ff0a77ac */ /* 0x000ee20008000a00 */
[----:B-1----:R-:W-:-:S02]  /*0050*/  USHF.R.S32.HI UR4, URZ, 0x1f, UR6 ;  /* 0x0000001fff047899 */ /* 0x002fc40008011406 */
[----:B--2---:R-:W-:Y:S02]  /*0060*/  ULEA UR5, UP0, UR6, UR8, 0x2 ;  /* 0x0000000806057291 */ /* 0x004fe4000f8010ff */
[----:B0-----:R-:W3:Y:S02]  /*0070*/  LDC R5, c[0x0][R5+0x380] ;  /* 0x0000e00005057b82 */ /* 0x001ee40000000800 */
[----:B------:R-:W-:Y:S02]  /*0080*/  ULEA.HI.X UR4, UR6, UR9, UR4, 0x2, UP0 ;  /* 0x0000000906047291 */ /* 0x000fe400080f1404 */
[----:B------:R-:W-:-:S04]  /*0090*/  MOV R2, UR5 ;  /* 0x0000000500027c02 */ /* 0x000fc80008000f00 */
[----:B------:R-:W-:-:S05]  /*00a0*/  MOV R3, UR4 ;  /* 0x0000000400037c02 */ /* 0x000fca0008000f00 */
[----:B---3--:R-:W-:Y:S01]  /*00b0*/  ST.E desc[UR10][R2.64], R5 ;  /* 0x0000000502007985 */ /* 0x008fe2000c10190a */
[----:B------:R-:W-:Y:S05]  /*00c0*/  EXIT ;  /* 0x000000000000794d */ /* 0x000fea0003800000 */
.L_x_0:
[----:B------:R-:W-:-:S00]  /*00d0*/  BRA `(.L_x_0) ;  /* 0xfffffffc00fc7947 */ /* 0x000fc0000383ffff */
[----:B------:R-:W-:-:S00]  /*00e0*/  NOP ;  /* 0x0000000000007918 */ /* 0x000fc00000000000 */
        /* <DEDUP_REMOVED lines=9> */
.L_x_2:


//--------------------- .text._Z7kernel1PPiiiS_i  --------------------------
	.section	.text._Z7kernel1PPiiiS_i,"ax",@progbits
	.align	128
        .global         _Z7kernel1PPiiiS_i
        .type           _Z7kernel1PPiiiS_i,@function
        .size           _Z7kernel1PPiiiS_i,(.L_x_3 - _Z7kernel1PPiiiS_i)
        .other          _Z7kernel1PPiiiS_i,@"STO_CUDA_ENTRY STV_DEFAULT"
_Z7kernel1PPiiiS_i:
.text._Z7kernel1PPiiiS_i:
[----:B------:R-:W-:Y:S01]  /*0000*/  LDC R1, c[0x0][0x37c] ;  /* 0x0000df00ff017b82 */ /* 0x000fe20000000800 */
[----:B------:R-:W0:Y:S01]  /*0010*/  LDCU UR6, c[0x0][0x388] ;  /* 0x00007100ff0677ac */ /* 0x000e220008000800 */
[----:B------:R-:W1:Y:S01]  /*0020*/  LDCU.64 UR8, c[0x0][0x380] ;  /* 0x00007000ff0877ac */ /* 0x000e620008000a00 */
[----:B------:R-:W2:Y:S01]  /*0030*/  LDCU.64 UR10, c[0x0][0x358] ;  /* 0x00006b00ff0a77ac */ /* 0x000ea20008000a00 */
[----:B0-----:R-:W-:Y:S02]  /*0040*/  USHF.R.S32.HI UR4, URZ, 0x1f, UR6 ;  /* 0x0000001fff047899 */ /* 0x001fe40008011406 */
[----:B-1----:R-:W-:-:S04]  /*0050*/  ULEA UR5, UP0, UR6, UR8, 0x3 ;  /* 0x0000000806057291 */ /* 0x002fc8000f8018ff */
[----:B------:R-:W-:Y:S02]  /*0060*/  ULEA.HI.X UR4, UR6, UR9, UR4, 0x3, UP0 ;  /* 0x0000000906047291 */ /* 0x000fe400080f1c04 */
[----:B------:R-:W-:-:S04]  /*0070*/  MOV R2, UR5 ;  /* 0x0000000500027c02 */ /* 0x000fc80008000f00 */
[----:B------:R-:W-:-:S06]  /*0080*/  MOV R3, UR4 ;  /* 0x0000000400037c02 */ /* 0x000fcc0008000f00 */
[----:B--2---:R-:W2:Y:S02]  /*0090*/  LD.E.64 R2, desc[UR10][R2.64] ;  /* 0x0000000a02027980 */ /* 0x004ea4000c101b00 */
[----:B--2---:R-:W-:-:S04]  /*00a0*/  MOV R0, R2 ;  /* 0x0000000200007202 */ /* 0x004fc80000000f00 */
[----:B------:R-:W0:Y:S02]  /*00b0*/  LDC R5, c[0x0][R0+0x380] ;  /* 0x0000e00000057b82 */ /* 0x000e240000000800 */
[----:B0-----:R-:W-:Y:S01]  /*00c0*/  ST.E desc[UR10][R2.64], R5 ;  /* 0x0000000502007985 */ /* 0x001fe2000c10190a */
[----:B------:R-:W-:Y:S05]  /*00d0*/  EXIT ;  /* 0x000000000000794d */ /* 0x000fea0003800000 */
.L_x_1:
        /* <DEDUP_REMOVED lines=10> */
.L_x_3:


//--------------------- .nv.shared.reserved.0     --------------------------
	.section	.nv.shared.reserved.0,"aw",@nobits
	.weak		__nv_reservedSMEM_offset_0_alias
	.size		__nv_reservedSMEM_offset_0_alias, 0, 64
	.other		__nv_reservedSMEM_offset_0_alias,@"STO_CUDA_RESERVED_SHARED STV_DEFAULT"
__nv_reservedSMEM_offset_0_alias:
	.zero		0
	.zero		64


//--------------------- .nv.constant0._Z7kernel2Pii --------------------------
	.section	.nv.constant0._Z7kernel2Pii,"a",@progbits
	.sectionflags	@""
	.align	4
.nv.constant0._Z7kernel2Pii:
	.zero		908


//--------------------- .nv.constant0._Z7kernel1PPiiiS_i --------------------------
	.section	.nv.constant0._Z7kernel1PPiiiS_i,"a",@progbits
	.sectionflags	@""
	.align	4
.nv.constant0._Z7kernel1PPiiiS_i:
	.zero		924


//--------------------- SYMBOLS --------------------------

	.type		.nv.reservedSmem.offset0,@object
	.size		.nv.reservedSmem.offset0,0x4
